//
// Generated by NVIDIA NVVM Compiler
//
// Compiler Build ID: CL-36424714
// Cuda compilation tools, release 13.0, V13.0.88
// Based on NVVM 20.0.0
//

.version 9.0
.target sm_100
.address_size 64

	// .globl	_Z20calculate_new_statusPKjPjjj

.visible .entry _Z20calculate_new_statusPKjPjjj(
	.param .u64 .ptr .align 1 _Z20calculate_new_statusPKjPjjj_param_0,
	.param .u64 .ptr .align 1 _Z20calculate_new_statusPKjPjjj_param_1,
	.param .u32 _Z20calculate_new_statusPKjPjjj_param_2,
	.param .u32 _Z20calculate_new_statusPKjPjjj_param_3
)
{
	.reg .pred 	%p<59>;
	.reg .b32 	%r<77>;
	.reg .b64 	%rd<24>;

	ld.param.u64 	%rd3, [_Z20calculate_new_statusPKjPjjj_param_0];
	ld.param.u64 	%rd2, [_Z20calculate_new_statusPKjPjjj_param_1];
	ld.param.u32 	%r30, [_Z20calculate_new_statusPKjPjjj_param_2];
	ld.param.u32 	%r31, [_Z20calculate_new_statusPKjPjjj_param_3];
	cvta.to.global.u64 	%rd1, %rd3;
	mov.u32 	%r32, %ntid.x;
	mov.u32 	%r33, %ctaid.x;
	mov.u32 	%r34, %tid.x;
	mad.lo.s32 	%r1, %r32, %r33, %r34;
	mul.lo.s32 	%r35, %r31, %r30;
	setp.ge.u32 	%p4, %r1, %r35;
	@%p4 bra 	$L__BB0_19;
	div.u32 	%r2, %r1, %r30;
	rem.u32 	%r3, %r1, %r31;
	setp.gt.u32 	%p5, %r30, %r1;
	add.s32 	%r36, %r30, -1;
	setp.eq.s32 	%p6, %r2, %r36;
	and.pred  	%p7, %p5, %p6;
	@%p7 bra 	$L__BB0_19;
	setp.lt.s32 	%p8, %r2, 1;
	add.s32 	%r4, %r2, -1;
	setp.ge.u32 	%p9, %r4, %r30;
	or.pred  	%p1, %p8, %p9;
	setp.lt.s32 	%p10, %r3, 1;
	or.pred  	%p11, %p10, %p1;
	add.s32 	%r5, %r3, -1;
	setp.ge.u32 	%p12, %r5, %r31;
	or.pred  	%p13, %p11, %p12;
	mov.b32 	%r69, 0;
	@%p13 bra 	$L__BB0_4;
	mad.lo.s32 	%r38, %r4, %r30, %r5;
	mul.wide.u32 	%rd4, %r38, 4;
	add.s64 	%rd5, %rd1, %rd4;
	ld.global.u32 	%r39, [%rd5];
	setp.ne.s32 	%p14, %r39, 0;
	selp.u32 	%r69, 1, 0, %p14;
$L__BB0_4:
	setp.lt.s32 	%p15, %r2, 1;
	setp.ge.u32 	%p16, %r4, %r30;
	setp.lt.s32 	%p17, %r3, 0;
	or.pred  	%p18, %p15, %p17;
	mov.b32 	%r70, 0;
	or.pred  	%p19, %p18, %p16;
	@%p19 bra 	$L__BB0_6;
	mad.lo.s32 	%r41, %r4, %r30, %r3;
	mul.wide.u32 	%rd6, %r41, 4;
	add.s64 	%rd7, %rd1, %rd6;
	ld.global.u32 	%r42, [%rd7];
	setp.ne.s32 	%p20, %r42, 0;
	selp.u32 	%r70, 1, 0, %p20;
$L__BB0_6:
	add.s32 	%r10, %r70, %r69;
	setp.lt.s32 	%p21, %r3, -1;
	or.pred  	%p22, %p21, %p1;
	add.s32 	%r11, %r3, 1;
	setp.ge.u32 	%p23, %r11, %r31;
	or.pred  	%p24, %p22, %p23;
	mov.b32 	%r71, 0;
	@%p24 bra 	$L__BB0_8;
	mad.lo.s32 	%r44, %r4, %r30, %r11;
	mul.wide.u32 	%rd8, %r44, 4;
	add.s64 	%rd9, %rd1, %rd8;
	ld.global.u32 	%r45, [%rd9];
	setp.ne.s32 	%p25, %r45, 0;
	selp.u32 	%r71, 1, 0, %p25;
$L__BB0_8:
	setp.ge.u32 	%p26, %r5, %r31;
	setp.lt.s32 	%p27, %r3, 1;
	add.s32 	%r14, %r10, %r71;
	setp.lt.s32 	%p28, %r2, 0;
	setp.ge.u32 	%p29, %r2, %r30;
	or.pred  	%p2, %p28, %p29;
	or.pred  	%p30, %p2, %p27;
	or.pred  	%p31, %p30, %p26;
	mov.b32 	%r72, 0;
	@%p31 bra 	$L__BB0_10;
	mad.lo.s32 	%r47, %r2, %r30, %r5;
	mul.wide.u32 	%rd10, %r47, 4;
	add.s64 	%rd11, %rd1, %rd10;
	ld.global.u32 	%r48, [%rd11];
	setp.ne.s32 	%p32, %r48, 0;
	selp.u32 	%r72, 1, 0, %p32;
$L__BB0_10:
	setp.ge.u32 	%p33, %r11, %r31;
	setp.lt.s32 	%p34, %r3, -1;
	add.s32 	%r17, %r14, %r72;
	or.pred  	%p35, %p2, %p34;
	or.pred  	%p36, %p35, %p33;
	mov.b32 	%r73, 0;
	@%p36 bra 	$L__BB0_12;
	mad.lo.s32 	%r50, %r2, %r30, %r11;
	mul.wide.u32 	%rd12, %r50, 4;
	add.s64 	%rd13, %rd1, %rd12;
	ld.global.u32 	%r51, [%rd13];
	setp.ne.s32 	%p37, %r51, 0;
	selp.u32 	%r73, 1, 0, %p37;
$L__BB0_12:
	setp.ge.u32 	%p38, %r5, %r31;
	setp.lt.s32 	%p39, %r3, 1;
	add.s32 	%r20, %r17, %r73;
	setp.lt.s32 	%p40, %r2, -1;
	add.s32 	%r21, %r2, 1;
	setp.ge.u32 	%p41, %r21, %r30;
	or.pred  	%p3, %p40, %p41;
	or.pred  	%p42, %p39, %p3;
	or.pred  	%p43, %p42, %p38;
	mov.b32 	%r74, 0;
	@%p43 bra 	$L__BB0_14;
	mad.lo.s32 	%r53, %r21, %r30, %r5;
	mul.wide.u32 	%rd14, %r53, 4;
	add.s64 	%rd15, %rd1, %rd14;
	ld.global.u32 	%r54, [%rd15];
	setp.ne.s32 	%p44, %r54, 0;
	selp.u32 	%r74, 1, 0, %p44;
$L__BB0_14:
	setp.lt.s32 	%p45, %r3, 0;
	add.s32 	%r24, %r20, %r74;
	setp.lt.s32 	%p46, %r2, -1;
	setp.ge.u32 	%p47, %r21, %r30;
	or.pred  	%p48, %p46, %p45;
	mov.b32 	%r75, 0;
	or.pred  	%p49, %p48, %p47;
	@%p49 bra 	$L__BB0_16;
	mad.lo.s32 	%r56, %r21, %r30, %r3;
	mul.wide.u32 	%rd16, %r56, 4;
	add.s64 	%rd17, %rd1, %rd16;
	ld.global.u32 	%r57, [%rd17];
	setp.ne.s32 	%p50, %r57, 0;
	selp.u32 	%r75, 1, 0, %p50;
$L__BB0_16:
	setp.ge.u32 	%p51, %r11, %r31;
	setp.lt.s32 	%p52, %r3, -1;
	add.s32 	%r27, %r24, %r75;
	or.pred  	%p53, %p52, %p3;
	or.pred  	%p54, %p53, %p51;
	mov.b32 	%r76, 0;
	@%p54 bra 	$L__BB0_18;
	mad.lo.s32 	%r59, %r21, %r30, %r11;
	mul.wide.u32 	%rd18, %r59, 4;
	add.s64 	%rd19, %rd1, %rd18;
	ld.global.u32 	%r60, [%rd19];
	setp.ne.s32 	%p55, %r60, 0;
	selp.u32 	%r76, 1, 0, %p55;
$L__BB0_18:
	add.s32 	%r61, %r27, %r76;
	mad.lo.s32 	%r62, %r2, %r30, %r3;
	mul.wide.u32 	%rd20, %r62, 4;
	add.s64 	%rd21, %rd1, %rd20;
	ld.global.u32 	%r63, [%rd21];
	setp.eq.s32 	%p56, %r63, 0;
	setp.eq.s32 	%p57, %r61, 3;
	and.b32  	%r64, %r61, 254;
	setp.eq.s32 	%p58, %r64, 2;
	selp.u32 	%r65, -1, 0, %p57;
	selp.u32 	%r66, -1, 0, %p58;
	selp.b32 	%r67, %r65, %r66, %p56;
	and.b32  	%r68, %r67, 1;
	cvta.to.global.u64 	%rd22, %rd2;
	add.s64 	%rd23, %rd22, %rd20;
	st.global.u32 	[%rd23], %r68;
$L__BB0_19:
	ret;

}


// ===== COMPILED SASS (sm_100) =====

	.target	sm_100

	.elftype	@"ET_EXEC"


//--------------------- .note.nv.tkinfo           --------------------------
	.section	.note.nv.tkinfo,"",@"SHT_NOTE"
	.sectionflags	@"SHF_NOTE_NV_TKINFO"
	.tkinfo
        /*0018*/ 	.word	0x00000002
        /*0030*/ 	.string	""
        /*0030*/ 	.string	"ptxas"
        /*0030*/ 	.string	"Cuda compilation tools, release 13.0, V13.0.88"
        /*0030*/ 	.string	"Build cuda_13.0.r13.0/compiler.36424714_0"
        /*0030*/ 	.string	"-arch sm_100 -m 64 "



//--------------------- .note.nv.cuinfo           --------------------------
	.section	.note.nv.cuinfo,"",@"SHT_NOTE"
	.sectionflags	@"SHF_NOTE_NV_CUINFO"
        /*0018*/ 	.short	0x0002
        /*001a*/ 	.short	0x0064
        /*001c*/ 	.short	0x0082
	.zero		2


//--------------------- .nv.info                  --------------------------
	.section	.nv.info,"",@"SHT_CUDA_INFO"
	.align	4


	//----- nvinfo : EIATTR_REGCOUNT
	.align		4
        /*0000*/ 	.byte	0x04, 0x2f
        /*0002*/ 	.short	(.L_1 - .L_0)
	.align		4
.L_0:
        /*0004*/ 	.word	index@(_Z20calculate_new_statusPKjPjjj)
        /*0008*/ 	.word	0x0000001c


	//----- nvinfo : EIATTR_FRAME_SIZE
	.align		4
.L_1:
        /*000c*/ 	.byte	0x04, 0x11
        /*000e*/ 	.short	(.L_3 - .L_2)
	.align		4
.L_2:
        /*0010*/ 	.word	index@(_Z20calculate_new_statusPKjPjjj)
        /*0014*/ 	.word	0x00000000


	//----- nvinfo : EIATTR_MIN_STACK_SIZE
	.align		4
.L_3:
        /*0018*/ 	.byte	0x04, 0x12
        /*001a*/ 	.short	(.L_5 - .L_4)
	.align		4
.L_4:
        /*001c*/ 	.word	index@(_Z20calculate_new_statusPKjPjjj)
        /*0020*/ 	.word	0x00000000
.L_5:


//--------------------- .nv.compat                --------------------------
	.section	.nv.compat,"",@"SHT_CUDA_COMPAT_INFO"
	.align	4
        /*0000*/ 	.byte	0x02, 0x09, 0x00, 0x00, 0x02, 0x02, 0x01, 0x00, 0x02, 0x05, 0x05, 0x00, 0x03, 0x07, 0x01, 0x01
        /*0010*/ 	.byte	0x02, 0x03, 0x00, 0x00, 0x02, 0x06, 0x01, 0x00, 0x04, 0x0b, 0x08, 0x00, 0x09, 0x00, 0x00, 0x00
        /*0020*/ 	.byte	0x00, 0x00, 0x00, 0x00


//--------------------- .nv.info._Z20calculate_new_statusPKjPjjj --------------------------
	.section	.nv.info._Z20calculate_new_statusPKjPjjj,"",@"SHT_CUDA_INFO"
	.sectionflags	@""
	.align	4


	//----- nvinfo : EIATTR_CUDA_API_VERSION
	.align		4
        /*0000*/ 	.byte	0x04, 0x37
        /*0002*/ 	.short	(.L_7 - .L_6)
.L_6:
        /*0004*/ 	.word	0x00000082


	//----- nvinfo : EIATTR_KPARAM_INFO
	.align		4
.L_7:
        /*0008*/ 	.byte	0x04, 0x17
        /*000a*/ 	.short	(.L_9 - .L_8)
.L_8:
        /*000c*/ 	.word	0x00000000
        /*0010*/ 	.short	0x0003
        /*0012*/ 	.short	0x0014
        /*0014*/ 	.byte	0x00, 0xf0, 0x11, 0x00


	//----- nvinfo : EIATTR_KPARAM_INFO
	.align		4
.L_9:
        /*0018*/ 	.byte	0x04, 0x17
        /*001a*/ 	.short	(.L_11 - .L_10)
.L_10:
        /*001c*/ 	.word	0x00000000
        /*0020*/ 	.short	0x0002
        /*0022*/ 	.short	0x0010
        /*0024*/ 	.byte	0x00, 0xf0, 0x11, 0x00


	//----- nvinfo : EIATTR_KPARAM_INFO
	.align		4
.L_11:
        /*0028*/ 	.byte	0x04, 0x17
        /*002a*/ 	.short	(.L_13 - .L_12)
.L_12:
        /*002c*/ 	.word	0x00000000
        /*0030*/ 	.short	0x0001
        /*0032*/ 	.short	0x0008
        /*0034*/ 	.byte	0x00, 0xf5, 0x21, 0x00


	//----- nvinfo : EIATTR_KPARAM_INFO
	.align		4
.L_13:
        /*0038*/ 	.byte	0x04, 0x17
        /*003a*/ 	.short	(.L_15 - .L_14)
.L_14:
        /*003c*/ 	.word	0x00000000
        /*0040*/ 	.short	0x0000
        /*0042*/ 	.short	0x0000
        /*0044*/ 	.byte	0x00, 0xf5, 0x21, 0x00


	//----- nvinfo : EIATTR_SPARSE_MMA_MASK
	.align		4
.L_15:
        /*0048*/ 	.byte	0x03, 0x50
        /*004a*/ 	.short	0x0000


	//----- nvinfo : EIATTR_MAXREG_COUNT
	.align		4
        /*004c*/ 	.byte	0x03, 0x1b
        /*004e*/ 	.short	0x00ff


	//----- nvinfo : EIATTR_MERCURY_ISA_VERSION
	.align		4
        /*0050*/ 	.byte	0x03, 0x5f
        /*0052*/ 	.short	0x0101


	//----- nvinfo : EIATTR_VRC_CTA_INIT_COUNT
	.align		4
        /*0054*/ 	.byte	0x02, 0x4a
	.zero		1
	.zero		1


	//----- nvinfo : EIATTR_EXIT_INSTR_OFFSETS
	.align		4
        /*0058*/ 	.byte	0x04, 0x1c
        /*005a*/ 	.short	(.L_17 - .L_16)


	//   ....[0]....
.L_16:
        /*005c*/ 	.word	0x00000080


	//   ....[1]....
        /*0060*/ 	.word	0x000002f0


	//   ....[2]....
        /*0064*/ 	.word	0x00000940


	//----- nvinfo : EIATTR_CBANK_PARAM_SIZE
	.align		4
.L_17:
        /*0068*/ 	.byte	0x03, 0x19
        /*006a*/ 	.short	0x0018


	//----- nvinfo : EIATTR_PARAM_CBANK
	.align		4
        /*006c*/ 	.byte	0x04, 0x0a
        /*006e*/ 	.short	(.L_19 - .L_18)
	.align		4
.L_18:
        /*0070*/ 	.word	index@(.nv.constant0._Z20calculate_new_statusPKjPjjj)
        /*0074*/ 	.short	0x0380
        /*0076*/ 	.short	0x0018


	//----- nvinfo : EIATTR_SW_WAR
	.align		4
.L_19:
        /*0078*/ 	.byte	0x04, 0x36
        /*007a*/ 	.short	(.L_21 - .L_20)
.L_20:
        /*007c*/ 	.word	0x00000008
.L_21:


//--------------------- .nv.callgraph             --------------------------
	.section	.nv.callgraph,"",@"SHT_CUDA_CALLGRAPH"
	.align	4
	.sectionentsize	8
	.align		4
        /*0000*/ 	.word	0x00000000
	.align		4
        /*0004*/ 	.word	0xffffffff
	.align		4
        /*0008*/ 	.word	0x00000000
	.align		4
        /*000c*/ 	.word	0xfffffffe
	.align		4
        /*0010*/ 	.word	0x00000000
	.align		4
        /*0014*/ 	.word	0xfffffffd
	.align		4
        /*0018*/ 	.word	0x00000000
	.align		4
        /*001c*/ 	.word	0xfffffffc


//--------------------- .text._Z20calculate_new_statusPKjPjjj --------------------------
	.section	.text._Z20calculate_new_statusPKjPjjj,"ax",@progbits
	.align	128
        .global         _Z20calculate_new_statusPKjPjjj
        .type           _Z20calculate_new_statusPKjPjjj,@function
        .size           _Z20calculate_new_statusPKjPjjj,(.L_x_1 - _Z20calculate_new_statusPKjPjjj)
        .other          _Z20calculate_new_statusPKjPjjj,@"STO_CUDA_ENTRY STV_DEFAULT"
_Z20calculate_new_statusPKjPjjj:
.text._Z20calculate_new_statusPKjPjjj:
[----:B------:R-:W-:Y:S01]  /*0000*/  LDC R1, c[0x0][0x37c] ;  /* 0x0000df00ff017b82 */ /* 0x000fe20000000800 */
[----:B------:R-:W0:Y:S01]  /*0010*/  S2R R6, SR_CTAID.X ;  /* 0x0000000000067919 */ /* 0x000e220000002500 */
[----:B------:R-:W1:Y:S01]  /*0020*/  LDCU.64 UR6, c[0x0][0x390] ;  /* 0x00007200ff0677ac */ /* 0x000e620008000a00 */
[----:B------:R-:W0:Y:S01]  /*0030*/  S2R R3, SR_TID.X ;  /* 0x0000000000037919 */ /* 0x000e220000002100 */
[----:B------:R-:W0:Y:S01]  /*0040*/  LDCU UR5, c[0x0][0x360] ;  /* 0x00006c00ff0577ac */ /* 0x000e220008000800 */
[----:B-1----:R-:W-:Y:S01]  /*0050*/  UIMAD UR4, UR7, UR6, URZ ;  /* 0x00000006070472a4 */ /* 0x002fe2000f8e02ff */
[----:B0-----:R-:W-:-:S05]  /*0060*/  IMAD R6, R6, UR5, R3 ;  /* 0x0000000506067c24 */ /* 0x001fca000f8e0203 */
[----:B------:R-:W-:-:S13]  /*0070*/  ISETP.GE.U32.AND P0, PT, R6, UR4, PT ;  /* 0x0000000406007c0c */ /* 0x000fda000bf06070 */
[----:B------:R-:W-:Y:S05]  /*0080*/  @P0 EXIT ;  /* 0x000000000000094d */ /* 0x000fea0003800000 */
[----:B------:R-:W0:Y:S01]  /*0090*/  I2F.U32.RP R0, UR6 ;  /* 0x0000000600007d06 */ /* 0x000e220008209000 */
[----:B------:R-:W-:Y:S01]  /*00a0*/  ISETP.NE.U32.AND P2, PT, RZ, UR6, PT ;  /* 0x00000006ff007c0c */ /* 0x000fe2000bf45070 */
[----:B------:R-:W-:-:S06]  /*00b0*/  UIADD3 UR4, UPT, UPT, UR6, -0x1, URZ ;  /* 0xffffffff06047890 */ /* 0x000fcc000fffe0ff */
[----:B------:R-:W1:Y:S08]  /*00c0*/  I2F.U32.RP R7, UR7 ;  /* 0x0000000700077d06 */ /* 0x000e700008209000 */
[----:B0-----:R-:W0:Y:S08]  /*00d0*/  MUFU.RCP R0, R0 ;  /* 0x0000000000007308 */ /* 0x001e300000001000 */
[----:B-1----:R-:W1:Y:S01]  /*00e0*/  MUFU.RCP R7, R7 ;  /* 0x0000000700077308 */ /* 0x002e620000001000 */
[----:B0-----:R-:W-:-:S07]  /*00f0*/  VIADD R2, R0, 0xffffffe ;  /* 0x0ffffffe00027836 */ /* 0x001fce0000000000 */
[----:B------:R0:W2:Y:S01]  /*0100*/  F2I.FTZ.U32.TRUNC.NTZ R3, R2 ;  /* 0x0000000200037305 */ /* 0x0000a2000021f000 */
[----:B-1----:R-:W-:-:S07]  /*0110*/  VIADD R4, R7, 0xffffffe ;  /* 0x0ffffffe07047836 */ /* 0x002fce0000000000 */
[----:B------:R1:W3:Y:S01]  /*0120*/  F2I.FTZ.U32.TRUNC.NTZ R5, R4 ;  /* 0x0000000400057305 */ /* 0x0002e2000021f000 */
[----:B0-----:R-:W-:Y:S02]  /*0130*/  IMAD.MOV.U32 R2, RZ, RZ, RZ ;  /* 0x000000ffff027224 */ /* 0x001fe400078e00ff */
[----:B--2---:R-:W-:Y:S02]  /*0140*/  IMAD.MOV R9, RZ, RZ, -R3 ;  /* 0x000000ffff097224 */ /* 0x004fe400078e0a03 */
[----:B-1----:R-:W-:Y:S02]  /*0150*/  IMAD.MOV.U32 R4, RZ, RZ, RZ ;  /* 0x000000ffff047224 */ /* 0x002fe400078e00ff */
[----:B------:R-:W-:-:S04]  /*0160*/  IMAD R9, R9, UR6, RZ ;  /* 0x0000000609097c24 */ /* 0x000fc8000f8e02ff */
[----:B------:R-:W-:-:S04]  /*0170*/  IMAD.HI.U32 R3, R3, R9, R2 ;  /* 0x0000000903037227 */ /* 0x000fc800078e0002 */
[----:B---3--:R-:W-:Y:S02]  /*0180*/  IMAD.MOV R0, RZ, RZ, -R5 ;  /* 0x000000ffff007224 */ /* 0x008fe400078e0a05 */
[----:B------:R-:W-:-:S04]  /*0190*/  IMAD.HI.U32 R17, R3, R6, RZ ;  /* 0x0000000603117227 */ /* 0x000fc800078e00ff */
[----:B------:R-:W-:Y:S02]  /*01a0*/  IMAD.MOV R3, RZ, RZ, -R17 ;  /* 0x000000ffff037224 */ /* 0x000fe400078e0a11 */
[----:B------:R-:W-:Y:S02]  /*01b0*/  IMAD R7, R0, UR7, RZ ;  /* 0x0000000700077c24 */ /* 0x000fe4000f8e02ff */
[----:B------:R-:W-:Y:S02]  /*01c0*/  IMAD R2, R3, UR6, R6 ;  /* 0x0000000603027c24 */ /* 0x000fe4000f8e0206 */
[----:B------:R-:W-:-:S03]  /*01d0*/  IMAD.HI.U32 R5, R5, R7, R4 ;  /* 0x0000000705057227 */ /* 0x000fc600078e0004 */
[----:B------:R-:W-:-:S03]  /*01e0*/  ISETP.GE.U32.AND P0, PT, R2, UR6, PT ;  /* 0x0000000602007c0c */ /* 0x000fc6000bf06070 */
[----:B------:R-:W-:-:S04]  /*01f0*/  IMAD.HI.U32 R5, R5, R6, RZ ;  /* 0x0000000605057227 */ /* 0x000fc800078e00ff */
[----:B------:R-:W-:-:S04]  /*0200*/  IMAD.MOV R5, RZ, RZ, -R5 ;  /* 0x000000ffff057224 */ /* 0x000fc800078e0a05 */
[----:B------:R-:W-:Y:S02]  /*0210*/  IMAD R0, R5, UR7, R6 ;  /* 0x0000000705007c24 */ /* 0x000fe4000f8e0206 */
[----:B------:R-:W-:Y:S02]  /*0220*/  @P0 VIADD R2, R2, -UR6 ;  /* 0x8000000602020c36 */ /* 0x000fe40008000000 */
[----:B------:R-:W-:Y:S01]  /*0230*/  @P0 VIADD R17, R17, 0x1 ;  /* 0x0000000111110836 */ /* 0x000fe20000000000 */
[----:B------:R-:W-:Y:S02]  /*0240*/  ISETP.GE.U32.AND P3, PT, R0, UR7, PT ;  /* 0x0000000700007c0c */ /* 0x000fe4000bf66070 */
[----:B------:R-:W-:-:S11]  /*0250*/  ISETP.GE.U32.AND P1, PT, R2, UR6, PT ;  /* 0x0000000602007c0c */ /* 0x000fd6000bf26070 */
[----:B------:R-:W-:Y:S01]  /*0260*/  @P3 VIADD R0, R0, -UR7 ;  /* 0x8000000700003c36 */ /* 0x000fe20008000000 */
[----:B------:R-:W-:Y:S01]  /*0270*/  ISETP.LT.U32.AND P3, PT, R6, UR6, PT ;  /* 0x0000000606007c0c */ /* 0x000fe2000bf61070 */
[----:B------:R-:W-:Y:S01]  /*0280*/  @P1 VIADD R17, R17, 0x1 ;  /* 0x0000000111111836 */ /* 0x000fe20000000000 */
[----:B------:R-:W-:Y:S02]  /*0290*/  @!P2 LOP3.LUT R17, RZ, UR6, RZ, 0x33, !PT ;  /* 0x00000006ff11ac12 */ /* 0x000fe4000f8e33ff */
[----:B------:R-:W-:Y:S02]  /*02a0*/  ISETP.GE.U32.AND P0, PT, R0, UR7, PT ;  /* 0x0000000700007c0c */ /* 0x000fe4000bf06070 */
[----:B------:R-:W-:Y:S02]  /*02b0*/  ISETP.NE.AND P2, PT, R17, UR4, PT ;  /* 0x0000000411007c0c */ /* 0x000fe4000bf45270 */
[----:B------:R-:W-:-:S09]  /*02c0*/  ISETP.NE.U32.AND P1, PT, RZ, UR7, PT ;  /* 0x00000007ff007c0c */ /* 0x000fd2000bf25070 */
[----:B------:R-:W-:-:S04]  /*02d0*/  @P0 VIADD R0, R0, -UR7 ;  /* 0x8000000700000c36 */ /* 0x000fc80008000000 */
[----:B------:R-:W-:Y:S01]  /*02e0*/  @!P1 LOP3.LUT R0, RZ, UR7, RZ, 0x33, !PT ;  /* 0x00000007ff009c12 */ /* 0x000fe2000f8e33ff */
[----:B------:R-:W-:Y:S06]  /*02f0*/  @!P2 EXIT P3 ;  /* 0x000000000000a94d */ /* 0x000fec0001800000 */
[----:B------:R-:W-:Y:S01]  /*0300*/  VIADD R3, R17, 0xffffffff ;  /* 0xffffffff11037836 */ /* 0x000fe20000000000 */
[----:B------:R-:W0:Y:S01]  /*0310*/  LDCU.64 UR4, c[0x0][0x358] ;  /* 0x00006b00ff0477ac */ /* 0x000e220008000a00 */
[----:B------:R-:W-:-:S03]  /*0320*/  VIADD R16, R0, 0xffffffff ;  /* 0xffffffff00107836 */ /* 0x000fc60000000000 */
[----:B------:R-:W-:-:S04]  /*0330*/  ISETP.GE.U32.AND P0, PT, R3, UR6, PT ;  /* 0x0000000603007c0c */ /* 0x000fc8000bf06070 */
[C---:B------:R-:W-:Y:S02]  /*0340*/  ISETP.LT.OR P1, PT, R17.reuse, 0x1, P0 ;  /* 0x000000011100780c */ /* 0x040fe40000721670 */
[C---:B------:R-:W-:Y:S02]  /*0350*/  ISETP.GE.AND P0, PT, R0.reuse, RZ, PT ;  /* 0x000000ff0000720c */ /* 0x040fe40003f06270 */
[----:B------:R-:W-:Y:S02]  /*0360*/  ISETP.LT.OR P4, PT, R0, 0x1, P1 ;  /* 0x000000010000780c */ /* 0x000fe40000f81670 */
[----:B------:R-:W-:Y:S02]  /*0370*/  ISETP.LT.OR P2, PT, R17, 0x1, !P0 ;  /* 0x000000011100780c */ /* 0x000fe40004741670 */
[----:B------:R-:W-:Y:S02]  /*0380*/  ISETP.GE.U32.OR P4, PT, R16, UR7, P4 ;  /* 0x0000000710007c0c */ /* 0x000fe4000a786470 */
[----:B------:R-:W-:-:S11]  /*0390*/  ISETP.GE.U32.OR P2, PT, R3, UR6, P2 ;  /* 0x0000000603007c0c */ /* 0x000fd60009746470 */
[----:B------:R-:W1:Y:S01]  /*03a0*/  @!P4 LDC.64 R4, c[0x0][0x380] ;  /* 0x0000e000ff04cb82 */ /* 0x000e620000000a00 */
[----:B------:R-:W-:-:S07]  /*03b0*/  @!P4 IMAD R9, R3, UR6, R16 ;  /* 0x000000060309cc24 */ /* 0x000fce000f8e0210 */
[----:B------:R-:W2:Y:S01]  /*03c0*/  @!P2 LDC.64 R6, c[0x0][0x380] ;  /* 0x0000e000ff06ab82 */ /* 0x000ea20000000a00 */
[----:B-1----:R-:W-:-:S04]  /*03d0*/  @!P4 IMAD.WIDE.U32 R4, R9, 0x4, R4 ;  /* 0x000000040904c825 */ /* 0x002fc800078e0004 */
[----:B------:R-:W-:Y:S02]  /*03e0*/  @!P2 IMAD R9, R3, UR6, R0 ;  /* 0x000000060309ac24 */ /* 0x000fe4000f8e0200 */
[----:B0-----:R-:W3:Y:S02]  /*03f0*/  @!P4 LDG.E R4, desc[UR4][R4.64] ;  /* 0x000000040404c981 */ /* 0x001ee4000c1e1900 */
[----:B--2---:R-:W-:-:S06]  /*0400*/  @!P2 IMAD.WIDE.U32 R6, R9, 0x4, R6 ;  /* 0x000000040906a825 */ /* 0x004fcc00078e0006 */
[----:B------:R-:W2:Y:S01]  /*0410*/  @!P2 LDG.E R6, desc[UR4][R6.64] ;  /* 0x000000040606a981 */ /* 0x000ea2000c1e1900 */
[C---:B------:R-:W-:Y:S01]  /*0420*/  ISETP.GE.U32.AND P5, PT, R17.reuse, UR6, PT ;  /* 0x0000000611007c0c */ /* 0x040fe2000bfa6070 */
[C---:B------:R-:W-:Y:S01]  /*0430*/  VIADD R14, R0.reuse, 0x1 ;  /* 0x00000001000e7836 */ /* 0x040fe20000000000 */
[----:B------:R-:W-:Y:S01]  /*0440*/  ISETP.LT.OR P1, PT, R0, -0x1, P1 ;  /* 0xffffffff0000780c */ /* 0x000fe20000f21670 */
[C---:B------:R-:W-:Y:S01]  /*0450*/  VIADD R15, R17.reuse, 0x1 ;  /* 0x00000001110f7836 */ /* 0x040fe20000000000 */
[----:B------:R-:W-:Y:S02]  /*0460*/  ISETP.LT.OR P5, PT, R17, RZ, P5 ;  /* 0x000000ff1100720c */ /* 0x000fe40002fa1670 */
[----:B------:R-:W-:Y:S02]  /*0470*/  CS2R R12, SRZ ;  /* 0x00000000000c7805 */ /* 0x000fe4000001ff00 */
[----:B------:R-:W-:Y:S02]  /*0480*/  ISETP.GE.U32.OR P1, PT, R14, UR7, P1 ;  /* 0x000000070e007c0c */ /* 0x000fe40008f26470 */
[----:B------:R-:W-:-:S02]  /*0490*/  ISETP.LT.OR P3, PT, R0, 0x1, P5 ;  /* 0x000000010000780c */ /* 0x000fc40002f61670 */
[----:B------:R-:W-:Y:S02]  /*04a0*/  ISETP.LT.OR P5, PT, R0, -0x1, P5 ;  /* 0xffffffff0000780c */ /* 0x000fe40002fa1670 */
[----:B------:R-:W-:Y:S02]  /*04b0*/  ISETP.GE.U32.OR P3, PT, R16, UR7, P3 ;  /* 0x0000000710007c0c */ /* 0x000fe40009f66470 */
[----:B------:R-:W-:Y:S02]  /*04c0*/  ISETP.GE.U32.OR P5, PT, R14, UR7, P5 ;  /* 0x000000070e007c0c */ /* 0x000fe4000afa6470 */
[----:B------:R-:W-:-:S03]  /*04d0*/  ISETP.LT.OR P0, PT, R17, -0x1, !P0 ;  /* 0xffffffff1100780c */ /* 0x000fc60004701670 */
[----:B------:R-:W0:Y:S01]  /*04e0*/  @!P1 LDC.64 R18, c[0x0][0x380] ;  /* 0x0000e000ff129b82 */ /* 0x000e220000000a00 */
[----:B------:R-:W-:Y:S01]  /*04f0*/  ISETP.GE.U32.OR P0, PT, R15, UR6, P0 ;  /* 0x000000060f007c0c */ /* 0x000fe20008706470 */
[----:B------:R-:W-:-:S06]  /*0500*/  @!P1 IMAD R21, R3, UR6, R14 ;  /* 0x0000000603159c24 */ /* 0x000fcc000f8e020e */
[----:B------:R-:W1:Y:S01]  /*0510*/  @!P3 LDC.64 R8, c[0x0][0x380] ;  /* 0x0000e000ff08bb82 */ /* 0x000e620000000a00 */
[----:B------:R-:W-:-:S07]  /*0520*/  @!P5 IMAD R23, R17, UR6, R14 ;  /* 0x000000061117dc24 */ /* 0x000fce000f8e020e */
[----:B------:R-:W4:Y:S01]  /*0530*/  @!P5 LDC.64 R10, c[0x0][0x380] ;  /* 0x0000e000ff0adb82 */ /* 0x000f220000000a00 */
[----:B0-----:R-:W-:-:S04]  /*0540*/  @!P1 IMAD.WIDE.U32 R20, R21, 0x4, R18 ;  /* 0x0000000415149825 */ /* 0x001fc800078e0012 */
[----:B------:R-:W-:Y:S02]  /*0550*/  @!P3 IMAD R19, R17, UR6, R16 ;  /* 0x000000061113bc24 */ /* 0x000fe4000f8e0210 */
[----:B------:R-:W5:Y:S02]  /*0560*/  @!P1 LDG.E R20, desc[UR4][R20.64] ;  /* 0x0000000414149981 */ /* 0x000f64000c1e1900 */
[----:B-1----:R-:W-:-:S04]  /*0570*/  @!P3 IMAD.WIDE.U32 R8, R19, 0x4, R8 ;  /* 0x000000041308b825 */ /* 0x002fc800078e0008 */
[----:B------:R-:W-:Y:S02]  /*0580*/  @!P0 IMAD R25, R15, UR6, R0 ;  /* 0x000000060f198c24 */ /* 0x000fe4000f8e0200 */
[----:B------:R-:W5:Y:S01]  /*0590*/  @!P3 LDG.E R8, desc[UR4][R8.64] ;  /* 0x000000040808b981 */ /* 0x000f62000c1e1900 */
[----:B----4-:R-:W-:Y:S02]  /*05a0*/  @!P5 IMAD.WIDE.U32 R18, R23, 0x4, R10 ;  /* 0x000000041712d825 */ /* 0x010fe400078e000a */
[----:B------:R-:W0:Y:S04]  /*05b0*/  LDC.64 R10, c[0x0][0x380] ;  /* 0x0000e000ff0a7b82 */ /* 0x000e280000000a00 */
[----:B------:R-:W4:Y:S01]  /*05c0*/  @!P5 LDG.E R18, desc[UR4][R18.64] ;  /* 0x000000041212d981 */ /* 0x000f22000c1e1900 */
[----:B---3--:R-:W-:-:S04]  /*05d0*/  @!P4 ISETP.NE.AND P6, PT, R4, RZ, PT ;  /* 0x000000ff0400c20c */ /* 0x008fc80003fc5270 */
[----:B------:R-:W-:Y:S02]  /*05e0*/  @!P4 SEL R12, RZ, 0x1, !P6 ;  /* 0x00000001ff0cc807 */ /* 0x000fe40007000000 */
[----:B------:R-:W-:Y:S02]  /*05f0*/  ISETP.GE.U32.AND P4, PT, R15, UR6, PT ;  /* 0x000000060f007c0c */ /* 0x000fe4000bf86070 */
[----:B--2---:R-:W-:Y:S02]  /*0600*/  @!P2 ISETP.NE.AND P6, PT, R6, RZ, PT ;  /* 0x000000ff0600a20c */ /* 0x004fe40003fc5270 */
[----:B------:R-:W-:Y:S01]  /*0610*/  ISETP.LT.OR P4, PT, R17, -0x1, P4 ;  /* 0xffffffff1100780c */ /* 0x000fe20002781670 */
[----:B------:R-:W1:Y:S01]  /*0620*/  @!P0 LDC.64 R6, c[0x0][0x380] ;  /* 0x0000e000ff068b82 */ /* 0x000e620000000a00 */
[----:B------:R-:W-:Y:S02]  /*0630*/  @!P2 SEL R13, RZ, 0x1, !P6 ;  /* 0x00000001ff0da807 */ /* 0x000fe40007000000 */
[----:B------:R-:W-:-:S02]  /*0640*/  ISETP.LT.OR P2, PT, R0, 0x1, P4 ;  /* 0x000000010000780c */ /* 0x000fc40002741670 */
[----:B------:R-:W-:Y:S02]  /*0650*/  ISETP.LT.OR P4, PT, R0, -0x1, P4 ;  /* 0xffffffff0000780c */ /* 0x000fe40002781670 */
[----:B------:R-:W-:Y:S02]  /*0660*/  ISETP.GE.U32.OR P2, PT, R16, UR7, P2 ;  /* 0x0000000710007c0c */ /* 0x000fe40009746470 */
[----:B------:R-:W-:-:S11]  /*0670*/  ISETP.GE.U32.OR P4, PT, R14, UR7, P4 ;  /* 0x000000070e007c0c */ /* 0x000fd6000a786470 */
[----:B------:R-:W2:Y:S08]  /*0680*/  @!P2 LDC.64 R4, c[0x0][0x380] ;  /* 0x0000e000ff04ab82 */ /* 0x000eb00000000a00 */
[----:B------:R-:W3:Y:S01]  /*0690*/  @!P4 LDC.64 R2, c[0x0][0x380] ;  /* 0x0000e000ff02cb82 */ /* 0x000ee20000000a00 */
[C---:B------:R-:W-:Y:S02]  /*06a0*/  @!P2 IMAD R23, R15.reuse, UR6, R16 ;  /* 0x000000060f17ac24 */ /* 0x040fe4000f8e0210 */
[----:B------:R-:W-:-:S02]  /*06b0*/  @!P4 IMAD R15, R15, UR6, R14 ;  /* 0x000000060f0fcc24 */ /* 0x000fc4000f8e020e */
[----:B-1----:R-:W-:-:S06]  /*06c0*/  @!P0 IMAD.WIDE.U32 R6, R25, 0x4, R6 ;  /* 0x0000000419068825 */ /* 0x002fcc00078e0006 */
[----:B------:R1:W4:Y:S01]  /*06d0*/  @!P0 LDG.E R7, desc[UR4][R6.64] ;  /* 0x0000000406078981 */ /* 0x000322000c1e1900 */
[----:B--2---:R-:W-:-:S06]  /*06e0*/  @!P2 IMAD.WIDE.U32 R4, R23, 0x4, R4 ;  /* 0x000000041704a825 */ /* 0x004fcc00078e0004 */
[----:B------:R2:W2:Y:S01]  /*06f0*/  @!P2 LDG.E R4, desc[UR4][R4.64] ;  /* 0x000000040404a981 */ /* 0x0004a2000c1e1900 */
[----:B---3--:R-:W-:-:S04]  /*0700*/  @!P4 IMAD.WIDE.U32 R2, R15, 0x4, R2 ;  /* 0x000000040f02c825 */ /* 0x008fc800078e0002 */
[----:B------:R-:W-:Y:S02]  /*0710*/  IMAD R17, R17, UR6, R0 ;  /* 0x0000000611117c24 */ /* 0x000fe4000f8e0200 */
[----:B------:R-:W3:Y:S02]  /*0720*/  @!P4 LDG.E R2, desc[UR4][R2.64] ;  /* 0x000000040202c981 */ /* 0x000ee4000c1e1900 */
[----:B0-----:R-:W-:-:S06]  /*0730*/  IMAD.WIDE.U32 R10, R17, 0x4, R10 ;  /* 0x00000004110a7825 */ /* 0x001fcc00078e000a */
[----:B------:R-:W3:Y:S01]  /*0740*/  LDG.E R10, desc[UR4][R10.64] ;  /* 0x000000040a0a7981 */ /* 0x000ee2000c1e1900 */
[----:B-----5:R-:W-:Y:S01]  /*0750*/  @!P1 ISETP.NE.AND P6, PT, R20, RZ, PT ;  /* 0x000000ff1400920c */ /* 0x020fe20003fc5270 */
[----:B------:R-:W-:-:S03]  /*0760*/  IMAD.MOV.U32 R0, RZ, RZ, RZ ;  /* 0x000000ffff007224 */ /* 0x000fc600078e00ff */
[----:B------:R-:W-:Y:S02]  /*0770*/  @!P1 SEL R0, RZ, 0x1, !P6 ;  /* 0x00000001ff009807 */ /* 0x000fe40007000000 */
[----:B------:R-:W-:Y:S02]  /*0780*/  @!P3 ISETP.NE.AND P1, PT, R8, RZ, PT ;  /* 0x000000ff0800b20c */ /* 0x000fe40003f25270 */
[----:B----4-:R-:W-:Y:S01]  /*0790*/  @!P5 ISETP.NE.AND P6, PT, R18, RZ, PT ;  /* 0x000000ff1200d20c */ /* 0x010fe20003fc5270 */
[----:B-1----:R-:W-:Y:S01]  /*07a0*/  IMAD.MOV.U32 R6, RZ, RZ, RZ ;  /* 0x000000ffff067224 */ /* 0x002fe200078e00ff */
[----:B------:R-:W-:Y:S01]  /*07b0*/  IADD3 R0, PT, PT, R0, R13, R12 ;  /* 0x0000000d00007210 */ /* 0x000fe20007ffe00c */
[----:B--2---:R-:W-:Y:S01]  /*07c0*/  IMAD.MOV.U32 R5, RZ, RZ, RZ ;  /* 0x000000ffff057224 */ /* 0x004fe200078e00ff */
[----:B------:R-:W-:Y:S02]  /*07d0*/  @!P3 SEL R6, RZ, 0x1, !P1 ;  /* 0x00000001ff06b807 */ /* 0x000fe40004800000 */
[----:B------:R-:W-:-:S04]  /*07e0*/  @!P5 SEL R5, RZ, 0x1, !P6 ;  /* 0x00000001ff05d807 */ /* 0x000fc80007000000 */
[----:B------:R-:W-:Y:S01]  /*07f0*/  IADD3 R6, PT, PT, R5, R0, R6 ;  /* 0x0000000005067210 */ /* 0x000fe20007ffe006 */
[----:B------:R-:W-:Y:S01]  /*0800*/  IMAD.MOV.U32 R0, RZ, RZ, RZ ;  /* 0x000000ffff007224 */ /* 0x000fe200078e00ff */
[----:B------:R-:W-:Y:S02]  /*0810*/  @!P0 ISETP.NE.AND P3, PT, R7, RZ, PT ;  /* 0x000000ff0700820c */ /* 0x000fe40003f65270 */
[----:B------:R-:W-:Y:S02]  /*0820*/  @!P2 ISETP.NE.AND P1, PT, R4, RZ, PT ;  /* 0x000000ff0400a20c */ /* 0x000fe40003f25270 */
[----:B------:R-:W-:Y:S02]  /*0830*/  CS2R R4, SRZ ;  /* 0x0000000000047805 */ /* 0x000fe4000001ff00 */
[----:B------:R-:W-:Y:S02]  /*0840*/  @!P0 SEL R5, RZ, 0x1, !P3 ;  /* 0x00000001ff058807 */ /* 0x000fe40005800000 */
[----:B------:R-:W-:-:S02]  /*0850*/  @!P2 SEL R0, RZ, 0x1, !P1 ;  /* 0x00000001ff00a807 */ /* 0x000fc40004800000 */
[----:B---3--:R-:W-:Y:S02]  /*0860*/  @!P4 ISETP.NE.AND P5, PT, R2, RZ, PT ;  /* 0x000000ff0200c20c */ /* 0x008fe40003fa5270 */
[----:B------:R-:W0:Y:S01]  /*0870*/  LDC.64 R2, c[0x0][0x388] ;  /* 0x0000e200ff027b82 */ /* 0x000e220000000a00 */
[----:B------:R-:W-:Y:S02]  /*0880*/  IADD3 R5, PT, PT, R5, R6, R0 ;  /* 0x0000000605057210 */ /* 0x000fe40007ffe000 */
[----:B------:R-:W-:Y:S02]  /*0890*/  @!P4 SEL R4, RZ, 0x1, !P5 ;  /* 0x00000001ff04c807 */ /* 0x000fe40006800000 */
[----:B------:R-:W-:-:S03]  /*08a0*/  ISETP.NE.AND P0, PT, R10, RZ, PT ;  /* 0x000000ff0a00720c */ /* 0x000fc60003f05270 */
[----:B------:R-:W-:-:S05]  /*08b0*/  IMAD.IADD R4, R5, 0x1, R4 ;  /* 0x0000000105047824 */ /* 0x000fca00078e0204 */
[C---:B------:R-:W-:Y:S02]  /*08c0*/  LOP3.LUT R0, R4.reuse, 0xfe, RZ, 0xc0, !PT ;  /* 0x000000fe04007812 */ /* 0x040fe400078ec0ff */
[----:B------:R-:W-:Y:S02]  /*08d0*/  ISETP.NE.AND P1, PT, R4, 0x3, PT ;  /* 0x000000030400780c */ /* 0x000fe40003f25270 */
[----:B------:R-:W-:Y:S02]  /*08e0*/  ISETP.NE.AND P2, PT, R0, 0x2, PT ;  /* 0x000000020000780c */ /* 0x000fe40003f45270 */
[----:B------:R-:W-:Y:S02]  /*08f0*/  SEL R0, RZ, 0xffffffff, P1 ;  /* 0xffffffffff007807 */ /* 0x000fe40000800000 */
[----:B------:R-:W-:Y:S01]  /*0900*/  @P0 SEL R0, RZ, 0xffffffff, P2 ;  /* 0xffffffffff000807 */ /* 0x000fe20001000000 */
[----:B0-----:R-:W-:-:S03]  /*0910*/  IMAD.WIDE.U32 R2, R17, 0x4, R2 ;  /* 0x0000000411027825 */ /* 0x001fc600078e0002 */
[----:B------:R-:W-:-:S05]  /*0920*/  LOP3.LUT R5, R0, 0x1, RZ, 0xc0, !PT ;  /* 0x0000000100057812 */ /* 0x000fca00078ec0ff */
[----:B------:R-:W-:Y:S01]  /*0930*/  STG.E desc[UR4][R2.64], R5 ;  /* 0x0000000502007986 */ /* 0x000fe2000c101904 */
[----:B------:R-:W-:Y:S05]  /*0940*/  EXIT ;  /* 0x000000000000794d */ /* 0x000fea0003800000 */
.L_x_0:
[----:B------:R-:W-:-:S00]  /*0950*/  BRA `(.L_x_0) ;  /* 0xfffffffc00fc7947 */ /* 0x000fc0000383ffff */
[----:B------:R-:W-:-:S00]  /*0960*/  NOP ;  /* 0x0000000000007918 */ /* 0x000fc00000000000 */
        /* <DEDUP_REMOVED lines=9> */
.L_x_1:


//--------------------- .nv.shared.reserved.0     --------------------------
	.section	.nv.shared.reserved.0,"aw",@nobits
	.weak		__nv_reservedSMEM_offset_0_alias
	.size		__nv_reservedSMEM_offset_0_alias, 0, 64
	.other		__nv_reservedSMEM_offset_0_alias,@"STO_CUDA_RESERVED_SHARED STV_DEFAULT"
__nv_reservedSMEM_offset_0_alias:
	.zero		0
	.zero		64


//--------------------- .nv.constant0._Z20calculate_new_statusPKjPjjj --------------------------
	.section	.nv.constant0._Z20calculate_new_statusPKjPjjj,"a",@progbits
	.sectionflags	@""
	.align	4
.nv.constant0._Z20calculate_new_statusPKjPjjj:
	.zero		920


//--------------------- SYMBOLS --------------------------

	.type		.nv.reservedSmem.offset0,@object
	.size		.nv.reservedSmem.offset0,0x4
